	.headerflags	@"EF_CUDA_TEXMODE_UNIFIED EF_CUDA_64BIT_ADDRESS EF_CUDA_ACCELERATORS EF_CUDA_SM90 EF_CUDA_VIRTUAL_SM(EF_CUDA_SM90)"
	.elftype	@"ET_EXEC"


//--------------------- .nv.info                  --------------------------
	.section	.nv.info,"",@"SHT_CUDA_INFO"
	.align	4


	//----- nvinfo : EIATTR_REGCOUNT
	.align		4
        /*0000*/ 	.byte	0x04, 0x2f
        /*0002*/ 	.short	(.L_3 - .L_2)
	.align		4
.L_2:
        /*0004*/ 	.word	index@(triton_poi_fused__native_batch_norm_legit_no_training_relu_37)
        /*0008*/ 	.word	0x00000024


	//----- nvinfo : EIATTR_MIN_STACK_SIZE
	.align		4
.L_3:
        /*000c*/ 	.byte	0x04, 0x12
        /*000e*/ 	.short	(.L_5 - .L_4)
	.align		4
.L_4:
        /*0010*/ 	.word	index@(triton_poi_fused__native_batch_norm_legit_no_training_relu_37)
        /*0014*/ 	.word	0x00000000


	//----- nvinfo : EIATTR_FRAME_SIZE
	.align		4
.L_5:
        /*0018*/ 	.byte	0x04, 0x11
        /*001a*/ 	.short	(.L_7 - .L_6)
	.align		4
.L_6:
        /*001c*/ 	.word	index@(triton_poi_fused__native_batch_norm_legit_no_training_relu_37)
        /*0020*/ 	.word	0x00000000


	//----- nvinfo : EIATTR_MIN_STACK_SIZE
	.align		4
.L_7:
        /*0024*/ 	.byte	0x04, 0x12
        /*0026*/ 	.short	(.L_9 - .L_8)
	.align		4
.L_8:
        /*0028*/ 	.word	index@(triton_poi_fused__native_batch_norm_legit_no_training_relu_37)
        /*002c*/ 	.word	0x00000000
.L_9:


//--------------------- .nv.info.triton_poi_fused__native_batch_norm_legit_no_training_relu_37 --------------------------
	.section	.nv.info.triton_poi_fused__native_batch_norm_legit_no_training_relu_37,"",@"SHT_CUDA_INFO"
	.sectionflags	@""
	.align	4


	//----- nvinfo : EIATTR_CUDA_API_VERSION
	.align		4
        /*0000*/ 	.byte	0x04, 0x37
        /*0002*/ 	.short	(.L_11 - .L_10)
.L_10:
        /*0004*/ 	.word	0x0000007c


	//----- nvinfo : EIATTR_KPARAM_INFO
	.align		4
.L_11:
        /*0008*/ 	.byte	0x04, 0x17
        /*000a*/ 	.short	(.L_13 - .L_12)
.L_12:
        /*000c*/ 	.word	0x00000000
        /*0010*/ 	.short	0x0006
        /*0012*/ 	.short	0x0030
        /*0014*/ 	.byte	0x00, 0xf0, 0x11, 0x00


	//----- nvinfo : EIATTR_KPARAM_INFO
	.align		4
.L_13:
        /*0018*/ 	.byte	0x04, 0x17
        /*001a*/ 	.short	(.L_15 - .L_14)
.L_14:
        /*001c*/ 	.word	0x00000000
        /*0020*/ 	.short	0x0005
        /*0022*/ 	.short	0x0028
        /*0024*/ 	.byte	0x00, 0xf4, 0x21, 0x00


	//----- nvinfo : EIATTR_KPARAM_INFO
	.align		4
.L_15:
        /*0028*/ 	.byte	0x04, 0x17
        /*002a*/ 	.short	(.L_17 - .L_16)
.L_16:
        /*002c*/ 	.word	0x00000000
        /*0030*/ 	.short	0x0004
        /*0032*/ 	.short	0x0020
        /*0034*/ 	.byte	0x00, 0xf4, 0x21, 0x00


	//----- nvinfo : EIATTR_KPARAM_INFO
	.align		4
.L_17:
        /*0038*/ 	.byte	0x04, 0x17
        /*003a*/ 	.short	(.L_19 - .L_18)
.L_18:
        /*003c*/ 	.word	0x00000000
        /*0040*/ 	.short	0x0003
        /*0042*/ 	.short	0x0018
        /*0044*/ 	.byte	0x00, 0xf4, 0x21, 0x00


	//----- nvinfo : EIATTR_KPARAM_INFO
	.align		4
.L_19:
        /*0048*/ 	.byte	0x04, 0x17
        /*004a*/ 	.short	(.L_21 - .L_20)
.L_20:
        /*004c*/ 	.word	0x00000000
        /*0050*/ 	.short	0x0002
        /*0052*/ 	.short	0x0010
        /*0054*/ 	.byte	0x00, 0xf4, 0x21, 0x00


	//----- nvinfo : EIATTR_KPARAM_INFO
	.align		4
.L_21:
        /*0058*/ 	.byte	0x04, 0x17
        /*005a*/ 	.short	(.L_23 - .L_22)
.L_22:
        /*005c*/ 	.word	0x00000000
        /*0060*/ 	.short	0x0001
        /*0062*/ 	.short	0x0008
        /*0064*/ 	.byte	0x00, 0xf4, 0x21, 0x00


	//----- nvinfo : EIATTR_KPARAM_INFO
	.align		4
.L_23:
        /*0068*/ 	.byte	0x04, 0x17
        /*006a*/ 	.short	(.L_25 - .L_24)
.L_24:
        /*006c*/ 	.word	0x00000000
        /*0070*/ 	.short	0x0000
        /*0072*/ 	.short	0x0000
        /*0074*/ 	.byte	0x00, 0xf4, 0x21, 0x00


	//----- nvinfo : EIATTR_SPARSE_MMA_MASK
	.align		4
.L_25:
        /*0078*/ 	.byte	0x03, 0x50
        /*007a*/ 	.short	0x0000


	//----- nvinfo : EIATTR_MAXREG_COUNT
	.align		4
        /*007c*/ 	.byte	0x03, 0x1b
        /*007e*/ 	.short	0x00ff


	//----- nvinfo : EIATTR_EXIT_INSTR_OFFSETS
	.align		4
        /*0080*/ 	.byte	0x04, 0x1c
        /*0082*/ 	.short	(.L_27 - .L_26)


	//   ....[0]....
.L_26:
        /*0084*/ 	.word	0x00000b30


	//   ....[1]....
        /*0088*/ 	.word	0x00000b50


	//----- nvinfo : EIATTR_REQNTID
	.align		4
.L_27:
        /*008c*/ 	.byte	0x04, 0x10
        /*008e*/ 	.short	(.L_29 - .L_28)
.L_28:
        /*0090*/ 	.word	0x00000080
        /*0094*/ 	.word	0x00000001
        /*0098*/ 	.word	0x00000001


	//----- nvinfo : EIATTR_CBANK_PARAM_SIZE
	.align		4
.L_29:
        /*009c*/ 	.byte	0x03, 0x19
        /*009e*/ 	.short	0x0034


	//----- nvinfo : EIATTR_PARAM_CBANK
	.align		4
        /*00a0*/ 	.byte	0x04, 0x0a
        /*00a2*/ 	.short	(.L_31 - .L_30)
	.align		4
.L_30:
        /*00a4*/ 	.word	index@(.nv.constant0.triton_poi_fused__native_batch_norm_legit_no_training_relu_37)
        /*00a8*/ 	.short	0x0210
        /*00aa*/ 	.short	0x0034


	//----- nvinfo : EIATTR_SW_WAR
	.align		4
.L_31:
        /*00ac*/ 	.byte	0x04, 0x36
        /*00ae*/ 	.short	(.L_33 - .L_32)
.L_32:
        /*00b0*/ 	.word	0x00000008
.L_33:


//--------------------- .nv.callgraph             --------------------------
	.section	.nv.callgraph,"",@"SHT_CUDA_CALLGRAPH"
	.align	4
	.sectionentsize	8
	.align		4
        /*0000*/ 	.word	0x00000000
	.align		4
        /*0004*/ 	.word	0xffffffff
	.align		4
        /*0008*/ 	.word	0x00000000
	.align		4
        /*000c*/ 	.word	0xfffffffe
	.align		4
        /*0010*/ 	.word	0x00000000
	.align		4
        /*0014*/ 	.word	0xfffffffd
	.align		4
        /*0018*/ 	.word	0x00000000
	.align		4
        /*001c*/ 	.word	0xfffffffc


//--------------------- .nv.constant4             --------------------------
	.section	.nv.constant4,"a",@progbits
	.align	8
	.align		8
.nv.constant4:
        /*0000*/ 	.dword	_$_str
	.align		8
        /*0008*/ 	.dword	_$_str_$_2


//--------------------- .text.triton_poi_fused__native_batch_norm_legit_no_training_relu_37 --------------------------
	.section	.text.triton_poi_fused__native_batch_norm_legit_no_training_relu_37,"ax",@progbits
	.align	128
        .global         triton_poi_fused__native_batch_norm_legit_no_training_relu_37
        .type           triton_poi_fused__native_batch_norm_legit_no_training_relu_37,@function
        .size           triton_poi_fused__native_batch_norm_legit_no_training_relu_37,(.L_x_1 - triton_poi_fused__native_batch_norm_legit_no_training_relu_37)
        .other          triton_poi_fused__native_batch_norm_legit_no_training_relu_37,@"STO_CUDA_ENTRY STV_DEFAULT"
triton_poi_fused__native_batch_norm_legit_no_training_relu_37:
.text.triton_poi_fused__native_batch_norm_legit_no_training_relu_37:
[----:B------:R-:W0:Y:S02]  /*0000*/  LDC R1, c[0x0][0x28] ;  /* 0x00000a00ff017b82 */ /* 0x000e240000000800 */
[----:B------:R-:W1:Y:S01]  /*0010*/  S2R R0, SR_TID.X ;  /* 0x0000000000007919 */ /* 0x000e620000002100 */
[----:B------:R-:W2:Y:S01]  /*0020*/  LDC.64 R28, c[0x0][0x220] ;  /* 0x00008800ff1c7b82 */ /* 0x000ea20000000a00 */
[----:B------:R-:W3:Y:S07]  /*0030*/  S2R R3, SR_CTAID.X ;  /* 0x0000000000037919 */ /* 0x000eee0000002500 */
[----:B------:R-:W4:Y:S01]  /*0040*/  LDC.64 R32, c[0x0][0x210] ;  /* 0x00008400ff207b82 */ /* 0x000f220000000a00 */
[----:B------:R-:W-:Y:S01]  /*0050*/  ULDC.64 UR4, c[0x0][0x208] ;  /* 0x0000820000047ab9 */ /* 0x000fe20000000a00 */
[----:B------:R-:W-:-:S02]  /*0060*/  CS2R R4, SRZ ;  /* 0x0000000000047805 */ /* 0x000fc4000001ff00 */
[----:B------:R-:W-:Y:S02]  /*0070*/  CS2R R6, SRZ ;  /* 0x0000000000067805 */ /* 0x000fe4000001ff00 */
[----:B------:R-:W-:Y:S02]  /*0080*/  CS2R R8, SRZ ;  /* 0x0000000000087805 */ /* 0x000fe4000001ff00 */
[----:B------:R-:W-:Y:S01]  /*0090*/  CS2R R10, SRZ ;  /* 0x00000000000a7805 */ /* 0x000fe2000001ff00 */
[----:B------:R-:W5:Y:S01]  /*00a0*/  LDC.64 R30, c[0x0][0x218] ;  /* 0x00008600ff1e7b82 */ /* 0x000f620000000a00 */
[----:B-1----:R-:W-:-:S04]  /*00b0*/  SHF.L.U32 R0, R0, 0x2, RZ ;  /* 0x0000000200007819 */ /* 0x002fc800000006ff */
[----:B------:R-:W-:Y:S02]  /*00c0*/  LOP3.LUT R0, R0, 0x1fc, RZ, 0xc0, !PT ;  /* 0x000001fc00007812 */ /* 0x000fe400078ec0ff */
[----:B---3--:R-:W-:Y:S02]  /*00d0*/  SHF.R.S32.HI R2, RZ, 0x15, R3 ;  /* 0x00000015ff027819 */ /* 0x008fe40000011403 */
[----:B------:R-:W-:Y:S02]  /*00e0*/  LEA R0, R3, R0, 0xa ;  /* 0x0000000003007211 */ /* 0x000fe400078e50ff */
[----:B------:R-:W-:Y:S02]  /*00f0*/  SGXT R3, R2, 0x1 ;  /* 0x000000010203781a */ /* 0x000fe40000000200 */
[----:B------:R-:W-:Y:S02]  /*0100*/  ISETP.GE.AND P1, PT, R0, 0x24200, PT ;  /* 0x000242000000780c */ /* 0x000fe40003f26270 */
[----:B------:R-:W-:-:S02]  /*0110*/  CS2R R12, SRZ ;  /* 0x00000000000c7805 */ /* 0x000fc4000001ff00 */
[----:B------:R-:W-:Y:S02]  /*0120*/  LEA.HI R3, R3, R0, RZ, 0x7 ;  /* 0x0000000003037211 */ /* 0x000fe400078f38ff */
[----:B------:R-:W-:Y:S01]  /*0130*/  CS2R R14, SRZ ;  /* 0x00000000000e7805 */ /* 0x000fe2000001ff00 */
[----:B----4-:R-:W-:Y:S01]  /*0140*/  IMAD.WIDE R32, R0, 0x4, R32 ;  /* 0x0000000400207825 */ /* 0x010fe200078e0220 */
[----:B------:R-:W-:-:S04]  /*0150*/  LOP3.LUT R3, R3, 0xffffff80, RZ, 0xc0, !PT ;  /* 0xffffff8003037812 */ /* 0x000fc800078ec0ff */
[----:B------:R-:W-:Y:S01]  /*0160*/  IADD3 R2, R0, -R3, RZ ;  /* 0x8000000300027210 */ /* 0x000fe20007ffe0ff */
[----:B------:R-:W3:Y:S04]  /*0170*/  @!P1 LDG.E.128 R4, desc[UR4][R32.64] ;  /* 0x0000000420049981 */ /* 0x000ee8000c1e1d00 */
[----:B--2---:R-:W-:-:S04]  /*0180*/  IMAD.WIDE R28, R2, 0x4, R28 ;  /* 0x00000004021c7825 */ /* 0x004fc800078e021c */
[----:B-----5:R-:W-:Y:S01]  /*0190*/  IMAD.WIDE R30, R2, 0x4, R30 ;  /* 0x00000004021e7825 */ /* 0x020fe200078e021e */
[----:B------:R-:W2:Y:S04]  /*01a0*/  @!P1 LDG.E.EL.128 R12, desc[UR4][R28.64] ;  /* 0x000000041c0c9981 */ /* 0x000ea8000c2e1d00 */
[----:B------:R-:W3:Y:S01]  /*01b0*/  @!P1 LDG.E.EL.128 R8, desc[UR4][R30.64] ;  /* 0x000000041e089981 */ /* 0x000ee2000c2e1d00 */
[----:B------:R-:W-:-:S04]  /*01c0*/  IADD3 R3, R0, 0x200, RZ ;  /* 0x0000020000037810 */ /* 0x000fc80007ffe0ff */
[----:B------:R-:W-:Y:S02]  /*01d0*/  ISETP.GE.AND P0, PT, R3, 0x24200, PT ;  /* 0x000242000300780c */ /* 0x000fe40003f06270 */
[----:B------:R-:W-:Y:S02]  /*01e0*/  CS2R R24, SRZ ;  /* 0x0000000000187805 */ /* 0x000fe4000001ff00 */
[----:B------:R-:W-:Y:S02]  /*01f0*/  CS2R R26, SRZ ;  /* 0x00000000001a7805 */ /* 0x000fe4000001ff00 */
[----:B------:R-:W-:Y:S02]  /*0200*/  CS2R R16, SRZ ;  /* 0x0000000000107805 */ /* 0x000fe4000001ff00 */
[----:B------:R-:W-:Y:S02]  /*0210*/  CS2R R18, SRZ ;  /* 0x0000000000127805 */ /* 0x000fe4000001ff00 */
[----:B------:R-:W-:-:S02]  /*0220*/  CS2R R20, SRZ ;  /* 0x0000000000147805 */ /* 0x000fc4000001ff00 */
[----:B------:R-:W-:Y:S01]  /*0230*/  CS2R R22, SRZ ;  /* 0x0000000000167805 */ /* 0x000fe2000001ff00 */
[----:B------:R-:W4:Y:S04]  /*0240*/  @!P0 LDG.E.EL.128 R24, desc[UR4][R28.64] ;  /* 0x000000041c188981 */ /* 0x000f28000c2e1d00 */
[----:B------:R-:W5:Y:S04]  /*0250*/  @!P0 LDG.E.128 R16, desc[UR4][R32.64+0x800] ;  /* 0x0008000420108981 */ /* 0x000f68000c1e1d00 */
[----:B------:R1:W5:Y:S01]  /*0260*/  @!P0 LDG.E.EL.128 R20, desc[UR4][R30.64] ;  /* 0x000000041e148981 */ /* 0x000362000c2e1d00 */
[----:B------:R-:W-:Y:S01]  /*0270*/  HFMA2.MMA R3, -RZ, RZ, 1.625, 0 ;  /* 0x3e800000ff037435 */ /* 0x000fe200000001ff */
[----:B-1----:R-:W1:Y:S02]  /*0280*/  LDC.64 R30, c[0x0][0x230] ;  /* 0x00008c00ff1e7b82 */ /* 0x002e640000000a00 */
[----:B-1----:R-:W-:-:S04]  /*0290*/  IMAD.WIDE R30, R2, 0x4, R30 ;  /* 0x00000004021e7825 */ /* 0x002fc800078e021e */
[----:B--2---:R-:W-:Y:S01]  /*02a0*/  FADD R12, R12, 0.0010000000474974513054 ;  /* 0x3a83126f0c0c7421 */ /* 0x004fe20000000000 */
[----:B---3--:R-:W-:-:S05]  /*02b0*/  FADD R5, -R9, R5 ;  /* 0x0000000509057221 */ /* 0x008fca0000000100 */
[----:B------:R-:W1:Y:S01]  /*02c0*/  MUFU.SQRT R12, R12 ;  /* 0x0000000c000c7308 */ /* 0x000e620000002000 */
[----:B------:R-:W-:Y:S01]  /*02d0*/  FADD R9, R13, 0.0010000000474974513054 ;  /* 0x3a83126f0d097421 */ /* 0x000fe20000000000 */
[----:B------:R-:W-:Y:S01]  /*02e0*/  FADD R4, -R8, R4 ;  /* 0x0000000408047221 */ /* 0x000fe20000000100 */
[----:B------:R-:W-:Y:S01]  /*02f0*/  FADD R8, R14, 0.0010000000474974513054 ;  /* 0x3a83126f0e087421 */ /* 0x000fe20000000000 */
[----:B------:R-:W-:-:S04]  /*0300*/  FADD R14, R15, 0.0010000000474974513054 ;  /* 0x3a83126f0f0e7421 */ /* 0x000fc80000000000 */
[----:B------:R-:W2:Y:S01]  /*0310*/  MUFU.SQRT R9, R9 ;  /* 0x0000000900097308 */ /* 0x000ea20000002000 */
[----:B-1----:R-:W-:-:S07]  /*0320*/  FSETP.GT.AND P5, PT, R12, 8.50705917302346158658e+37, PT ;  /* 0x7e8000000c00780b */ /* 0x002fce0003fa4000 */
[----:B------:R-:W1:Y:S01]  /*0330*/  MUFU.SQRT R8, R8 ;  /* 0x0000000800087308 */ /* 0x000e620000002000 */
[----:B------:R-:W-:Y:S01]  /*0340*/  FSETP.GEU.AND P2, PT, R12, 1.175494350822287508e-38, PT ;  /* 0x008000000c00780b */ /* 0x000fe20003f4e000 */
[----:B----4-:R-:W-:-:S06]  /*0350*/  FADD R24, R24, 0.0010000000474974513054 ;  /* 0x3a83126f18187421 */ /* 0x010fcc0000000000 */
[----:B------:R-:W3:Y:S01]  /*0360*/  MUFU.SQRT R14, R14 ;  /* 0x0000000e000e7308 */ /* 0x000ee20000002000 */
[C---:B--2---:R-:W-:Y:S01]  /*0370*/  FSETP.GT.AND P3, PT, R9.reuse, 8.50705917302346158658e+37, PT ;  /* 0x7e8000000900780b */ /* 0x044fe20003f64000 */
[----:B------:R-:W-:Y:S01]  /*0380*/  FADD R10, -R10, R6 ;  /* 0x000000060a0a7221 */ /* 0x000fe20000000100 */
[----:B------:R-:W-:Y:S01]  /*0390*/  FSETP.GEU.AND P4, PT, R9, 1.175494350822287508e-38, PT ;  /* 0x008000000900780b */ /* 0x000fe20003f8e000 */
[----:B------:R-:W-:Y:S01]  /*03a0*/  @P5 FMUL R12, R12, 0.25 ;  /* 0x3e8000000c0c5820 */ /* 0x000fe20000400000 */
[----:B------:R-:W-:-:S03]  /*03b0*/  FSEL R6, R3, 1, P5 ;  /* 0x3f80000003067808 */ /* 0x000fc60002800000 */
[----:B------:R-:W2:Y:S01]  /*03c0*/  MUFU.SQRT R15, R24 ;  /* 0x00000018000f7308 */ /* 0x000ea20000002000 */
[----:B------:R-:W-:Y:S01]  /*03d0*/  FADD R13, R25, 0.0010000000474974513054 ;  /* 0x3a83126f190d7421 */ /* 0x000fe20000000000 */
[----:B------:R-:W-:Y:S01]  /*03e0*/  FADD R26, R26, 0.0010000000474974513054 ;  /* 0x3a83126f1a1a7421 */ /* 0x000fe20000000000 */
[----:B------:R-:W-:Y:S01]  /*03f0*/  @!P2 FMUL R12, R12, 16777216 ;  /* 0x4b8000000c0ca820 */ /* 0x000fe20000400000 */
[----:B------:R-:W-:Y:S01]  /*0400*/  @!P2 FMUL R6, R6, 16777216 ;  /* 0x4b8000000606a820 */ /* 0x000fe20000400000 */
[----:B-1----:R-:W-:Y:S01]  /*0410*/  FSETP.GT.AND P6, PT, R8, 8.50705917302346158658e+37, PT ;  /* 0x7e8000000800780b */ /* 0x002fe20003fc4000 */
[----:B-----5:R-:W-:Y:S01]  /*0420*/  FADD R16, -R20, R16 ;  /* 0x0000001014107221 */ /* 0x020fe20000000100 */
[----:B---3--:R-:W-:Y:S01]  /*0430*/  FSETP.GT.AND P2, PT, R14, 8.50705917302346158658e+37, PT ;  /* 0x7e8000000e00780b */ /* 0x008fe20003f44000 */
[----:B------:R-:W1:Y:S01]  /*0440*/  MUFU.SQRT R13, R13 ;  /* 0x0000000d000d7308 */ /* 0x000e620000002000 */
[----:B------:R-:W-:Y:S01]  /*0450*/  FSEL R20, R3, 1, P3 ;  /* 0x3f80000003147808 */ /* 0x000fe20001800000 */
[----:B------:R-:W-:Y:S01]  /*0460*/  @P3 FMUL R9, R9, 0.25 ;  /* 0x3e80000009093820 */ /* 0x000fe20000400000 */
[----:B------:R-:W-:-:S02]  /*0470*/  FSETP.GEU.AND P5, PT, R8, 1.175494350822287508e-38, PT ;  /* 0x008000000800780b */ /* 0x000fc40003fae000 */
[----:B------:R-:W-:-:S03]  /*0480*/  FSETP.GEU.AND P3, PT, R14, 1.175494350822287508e-38, PT ;  /* 0x008000000e00780b */ /* 0x000fc60003f6e000 */
[----:B------:R-:W3:Y:S01]  /*0490*/  MUFU.SQRT R25, R26 ;  /* 0x0000001a00197308 */ /* 0x000ee20000002000 */
[----:B------:R-:W-:Y:S01]  /*04a0*/  @!P4 FMUL R9, R9, 16777216 ;  /* 0x4b8000000909c820 */ /* 0x000fe20000400000 */
[----:B------:R-:W-:Y:S01]  /*04b0*/  @!P4 FMUL R20, R20, 16777216 ;  /* 0x4b8000001414c820 */ /* 0x000fe20000400000 */
[----:B--2---:R-:W-:Y:S01]  /*04c0*/  FSETP.GT.AND P4, PT, R15, 8.50705917302346158658e+37, PT ;  /* 0x7e8000000f00780b */ /* 0x004fe20003f84000 */
[----:B------:R-:W-:Y:S01]  /*04d0*/  FADD R11, -R11, R7 ;  /* 0x000000070b0b7221 */ /* 0x000fe20000000100 */
[C---:B------:R-:W-:Y:S01]  /*04e0*/  FSEL R24, R3.reuse, 1, P6 ;  /* 0x3f80000003187808 */ /* 0x040fe20003000000 */
[----:B------:R-:W-:Y:S02]  /*04f0*/  @P6 FMUL R8, R8, 0.25 ;  /* 0x3e80000008086820 */ /* 0x000fe40000400000 */
[----:B------:R2:W4:Y:S01]  /*0500*/  MUFU.RCP R7, R12 ;  /* 0x0000000c00077308 */ /* 0x0005220000001000 */
[----:B------:R-:W-:Y:S01]  /*0510*/  @P2 FMUL R14, R14, 0.25 ;  /* 0x3e8000000e0e2820 */ /* 0x000fe20000400000 */
[----:B------:R-:W-:Y:S01]  /*0520*/  @!P5 FMUL R8, R8, 16777216 ;  /* 0x4b8000000808d820 */ /* 0x000fe20000400000 */
[----:B------:R-:W-:Y:S01]  /*0530*/  @!P5 FMUL R24, R24, 16777216 ;  /* 0x4b8000001818d820 */ /* 0x000fe20000400000 */
[----:B--2---:R-:W-:Y:S01]  /*0540*/  FSEL R12, R3, 1, P2 ;  /* 0x3f800000030c7808 */ /* 0x004fe20001000000 */
[----:B------:R-:W-:Y:S01]  /*0550*/  @!P3 FMUL R14, R14, 16777216 ;  /* 0x4b8000000e0eb820 */ /* 0x000fe20000400000 */
[----:B-1----:R-:W-:-:S03]  /*0560*/  FSETP.GT.AND P5, PT, R13, 8.50705917302346158658e+37, PT ;  /* 0x7e8000000d00780b */ /* 0x002fc60003fa4000 */
[----:B------:R-:W-:Y:S01]  /*0570*/  @!P3 FMUL R12, R12, 16777216 ;  /* 0x4b8000000c0cb820 */ /* 0x000fe20000400000 */
[----:B---3--:R-:W-:Y:S01]  /*0580*/  FSETP.GT.AND P3, PT, R25, 8.50705917302346158658e+37, PT ;  /* 0x7e8000001900780b */ /* 0x008fe20003f64000 */
[----:B------:R-:W-:Y:S01]  /*0590*/  FADD R17, -R21, R17 ;  /* 0x0000001115117221 */ /* 0x000fe20000000100 */
[C---:B------:R-:W-:Y:S01]  /*05a0*/  FSETP.GEU.AND P6, PT, R15.reuse, 1.175494350822287508e-38, PT ;  /* 0x008000000f00780b */ /* 0x040fe20003fce000 */
[----:B------:R-:W-:Y:S01]  /*05b0*/  @P4 FMUL R15, R15, 0.25 ;  /* 0x3e8000000f0f4820 */ /* 0x000fe20000400000 */
[----:B------:R-:W-:Y:S01]  /*05c0*/  FSEL R21, R3, 1, P4 ;  /* 0x3f80000003157808 */ /* 0x000fe20002000000 */
[----:B------:R-:W1:Y:S01]  /*05d0*/  MUFU.RCP R29, R14 ;  /* 0x0000000e001d7308 */ /* 0x000e620000001000 */
[----:B------:R-:W-:Y:S02]  /*05e0*/  FSETP.GEU.AND P2, PT, R13, 1.175494350822287508e-38, PT ;  /* 0x008000000d00780b */ /* 0x000fe40003f4e000 */
[----:B------:R-:W-:Y:S01]  /*05f0*/  FSETP.GEU.AND P4, PT, R25, 1.175494350822287508e-38, PT ;  /* 0x008000001900780b */ /* 0x000fe20003f8e000 */
[----:B------:R-:W-:-:S04]  /*0600*/  FADD R23, -R23, R19 ;  /* 0x0000001317177221 */ /* 0x000fc80000000100 */
[----:B------:R-:W2:Y:S01]  /*0610*/  MUFU.RCP R33, R8 ;  /* 0x0000000800217308 */ /* 0x000ea20000001000 */
[----:B----4-:R-:W-:Y:S01]  /*0620*/  FMUL R19, R7, R6 ;  /* 0x0000000607137220 */ /* 0x010fe20000400000 */
[----:B------:R-:W-:Y:S01]  /*0630*/  @P5 FMUL R13, R13, 0.25 ;  /* 0x3e8000000d0d5820 */ /* 0x000fe20000400000 */
[----:B------:R-:W3:Y:S01]  /*0640*/  LDC.64 R6, c[0x0][0x228] ;  /* 0x00008a00ff067b82 */ /* 0x000ee20000000a00 */
[----:B------:R-:W-:-:S04]  /*0650*/  @P3 FMUL R25, R25, 0.25 ;  /* 0x3e80000019193820 */ /* 0x000fc80000400000 */
[----:B------:R-:W4:Y:S01]  /*0660*/  MUFU.RCP R9, R9 ;  /* 0x0000000900097308 */ /* 0x000f220000001000 */
[----:B------:R-:W-:Y:S01]  /*0670*/  @!P6 FMUL R15, R15, 16777216 ;  /* 0x4b8000000f0fe820 */ /* 0x000fe20000400000 */
[----:B------:R-:W-:Y:S01]  /*0680*/  @!P2 FMUL R13, R13, 16777216 ;  /* 0x4b8000000d0da820 */ /* 0x000fe20000400000 */
[----:B------:R-:W-:Y:S01]  /*0690*/  @!P4 FMUL R25, R25, 16777216 ;  /* 0x4b8000001919c820 */ /* 0x000fe20000400000 */
[----:B-1----:R-:W-:Y:S01]  /*06a0*/  FMUL R12, R29, R12 ;  /* 0x0000000c1d0c7220 */ /* 0x002fe20000400000 */
[----:B--2---:R-:W-:-:S03]  /*06b0*/  FMUL R33, R33, R24 ;  /* 0x0000001821217220 */ /* 0x004fc60000400000 */
[----:B------:R1:W2:Y:S08]  /*06c0*/  MUFU.RCP R8, R15 ;  /* 0x0000000f00087308 */ /* 0x0002b00000001000 */
[----:B------:R-:W5:Y:S01]  /*06d0*/  MUFU.RCP R26, R13 ;  /* 0x0000000d001a7308 */ /* 0x000f620000001000 */
[----:B----4-:R-:W-:Y:S01]  /*06e0*/  FMUL R24, R9, R20 ;  /* 0x0000001409187220 */ /* 0x010fe20000400000 */
[----:B-1----:R-:W-:-:S06]  /*06f0*/  FMUL R15, R33, R10 ;  /* 0x0000000a210f7220 */ /* 0x002fcc0000400000 */
[----:B------:R2:W1:Y:S01]  /*0700*/  MUFU.RCP R29, R25 ;  /* 0x00000019001d7308 */ /* 0x0004620000001000 */
[C---:B------:R-:W-:Y:S02]  /*0710*/  FSEL R9, R3.reuse, 1, P5 ;  /* 0x3f80000003097808 */ /* 0x040fe40002800000 */
[----:B------:R-:W-:Y:S01]  /*0720*/  FSEL R10, R3, 1, P3 ;  /* 0x3f800000030a7808 */ /* 0x000fe20001800000 */
[----:B------:R-:W-:Y:S02]  /*0730*/  @!P6 FMUL R21, R21, 16777216 ;  /* 0x4b8000001515e820 */ /* 0x000fe40000400000 */
[----:B------:R-:W-:Y:S02]  /*0740*/  @!P2 FMUL R9, R9, 16777216 ;  /* 0x4b8000000909a820 */ /* 0x000fe40000400000 */
[----:B------:R-:W-:Y:S01]  /*0750*/  @!P4 FMUL R10, R10, 16777216 ;  /* 0x4b8000000a0ac820 */ /* 0x000fe20000400000 */
[----:B------:R-:W-:Y:S01]  /*0760*/  FMUL R12, R12, R11 ;  /* 0x0000000b0c0c7220 */ /* 0x000fe20000400000 */
[----:B------:R-:W-:Y:S01]  /*0770*/  FMUL R24, R24, R5 ;  /* 0x0000000518187220 */ /* 0x000fe20000400000 */
[----:B------:R-:W-:Y:S01]  /*0780*/  FMUL R19, R19, R4 ;  /* 0x0000000413137220 */ /* 0x000fe20000400000 */
[----:B--2---:R-:W-:Y:S01]  /*0790*/  FMUL R25, R8, R21 ;  /* 0x0000001508197220 */ /* 0x004fe20000400000 */
[----:B-----5:R-:W-:Y:S01]  /*07a0*/  FMUL R26, R26, R9 ;  /* 0x000000091a1a7220 */ /* 0x020fe20000400000 */
[----:B---3--:R-:W-:-:S04]  /*07b0*/  IMAD.WIDE R32, R2, 0x4, R6 ;  /* 0x0000000402207825 */ /* 0x008fc800078e0206 */
[----:B-1----:R-:W-:Y:S01]  /*07c0*/  FMUL R29, R29, R10 ;  /* 0x0000000a1d1d7220 */ /* 0x002fe20000400000 */
[----:B------:R-:W-:Y:S02]  /*07d0*/  CS2R R8, SRZ ;  /* 0x0000000000087805 */ /* 0x000fe4000001ff00 */
[----:B------:R-:W-:Y:S02]  /*07e0*/  CS2R R10, SRZ ;  /* 0x00000000000a7805 */ /* 0x000fe4000001ff00 */
[----:B------:R-:W-:Y:S02]  /*07f0*/  CS2R R4, SRZ ;  /* 0x0000000000047805 */ /* 0x000fe4000001ff00 */
[----:B------:R-:W-:Y:S02]  /*0800*/  CS2R R6, SRZ ;  /* 0x0000000000067805 */ /* 0x000fe4000001ff00 */
[----:B------:R-:W2:Y:S04]  /*0810*/  @!P1 LDG.E.EL.128 R8, desc[UR4][R32.64] ;  /* 0x0000000420089981 */ /* 0x000ea8000c2e1d00 */
[----:B------:R-:W2:Y:S01]  /*0820*/  @!P1 LDG.E.EL.128 R4, desc[UR4][R30.64] ;  /* 0x000000041e049981 */ /* 0x000ea2000c2e1d00 */
[----:B------:R-:W-:-:S04]  /*0830*/  FADD R27, R27, 0.0010000000474974513054 ;  /* 0x3a83126f1b1b7421 */ /* 0x000fc80000000000 */
[----:B------:R-:W1:Y:S02]  /*0840*/  MUFU.SQRT R20, R27 ;  /* 0x0000001b00147308 */ /* 0x000e640000002000 */
[C---:B-1----:R-:W-:Y:S02]  /*0850*/  FSETP.GT.AND P2, PT, R20.reuse, 8.50705917302346158658e+37, PT ;  /* 0x7e8000001400780b */ /* 0x042fe40003f44000 */
[----:B------:R-:W-:-:S11]  /*0860*/  FSETP.GEU.AND P3, PT, R20, 1.175494350822287508e-38, PT ;  /* 0x008000001400780b */ /* 0x000fd60003f6e000 */
[----:B------:R-:W-:-:S04]  /*0870*/  @P2 FMUL R20, R20, 0.25 ;  /* 0x3e80000014142820 */ /* 0x000fc80000400000 */
[----:B------:R-:W-:-:S06]  /*0880*/  @!P3 FMUL R20, R20, 16777216 ;  /* 0x4b8000001414b820 */ /* 0x000fcc0000400000 */
[----:B------:R-:W1:Y:S01]  /*0890*/  MUFU.RCP R20, R20 ;  /* 0x0000001400147308 */ /* 0x000e620000001000 */
[----:B------:R-:W-:-:S05]  /*08a0*/  FSEL R3, R3, 1, P2 ;  /* 0x3f80000003037808 */ /* 0x000fca0001000000 */
[----:B------:R-:W-:Y:S01]  /*08b0*/  @!P3 FMUL R3, R3, 16777216 ;  /* 0x4b8000000303b820 */ /* 0x000fe20000400000 */
[----:B------:R-:W-:-:S03]  /*08c0*/  FADD R18, -R22, R18 ;  /* 0x0000001216127221 */ /* 0x000fc60000000100 */
[----:B-1----:R-:W-:Y:S01]  /*08d0*/  FMUL R2, R20, R3 ;  /* 0x0000000314027220 */ /* 0x002fe20000400000 */
[----:B------:R-:W-:-:S03]  /*08e0*/  CS2R R20, SRZ ;  /* 0x0000000000147805 */ /* 0x000fc6000001ff00 */
[----:B------:R-:W-:Y:S01]  /*08f0*/  FMUL R2, R2, R23 ;  /* 0x0000001702027220 */ /* 0x000fe20000400000 */
[----:B------:R-:W-:-:S06]  /*0900*/  CS2R R22, SRZ ;  /* 0x0000000000167805 */ /* 0x000fcc000001ff00 */
[----:B------:R-:W3:Y:S01]  /*0910*/  @!P0 LDG.E.EL.128 R20, desc[UR4][R30.64] ;  /* 0x000000041e148981 */ /* 0x000ee2000c2e1d00 */
[----:B--2---:R-:W-:Y:S01]  /*0920*/  FFMA R6, R15, R10, R6 ;  /* 0x0000000a0f067223 */ /* 0x004fe20000000006 */
[----:B------:R-:W-:Y:S01]  /*0930*/  FFMA R7, R12, R11, R7 ;  /* 0x0000000b0c077223 */ /* 0x000fe20000000007 */
[----:B------:R-:W-:Y:S02]  /*0940*/  CS2R R12, SRZ ;  /* 0x00000000000c7805 */ /* 0x000fe4000001ff00 */
[----:B------:R-:W-:Y:S01]  /*0950*/  CS2R R14, SRZ ;  /* 0x00000000000e7805 */ /* 0x000fe2000001ff00 */
[----:B------:R-:W1:Y:S05]  /*0960*/  LDC.64 R10, c[0x0][0x238] ;  /* 0x00008e00ff0a7b82 */ /* 0x000e6a0000000a00 */
[----:B------:R-:W3:Y:S01]  /*0970*/  @!P0 LDG.E.EL.128 R12, desc[UR4][R32.64] ;  /* 0x00000004200c8981 */ /* 0x000ee2000c2e1d00 */
[----:B------:R-:W-:Y:S01]  /*0980*/  FFMA R5, R24, R9, R5 ;  /* 0x0000000918057223 */ /* 0x000fe20000000005 */
[----:B------:R-:W-:Y:S01]  /*0990*/  FFMA R4, R19, R8, R4 ;  /* 0x0000000813047223 */ /* 0x000fe20000000004 */
[----:B------:R-:W-:Y:S01]  /*09a0*/  FSETP.GEU.AND P2, PT, R7, RZ, PT ;  /* 0x000000ff0700720b */ /* 0x000fe20003f4e000 */
[----:B------:R-:W-:Y:S01]  /*09b0*/  FMUL R29, R29, R18 ;  /* 0x000000121d1d7220 */ /* 0x000fe20000400000 */
[----:B------:R-:W-:Y:S01]  /*09c0*/  FSETP.GEU.AND P3, PT, R6, RZ, PT ;  /* 0x000000ff0600720b */ /* 0x000fe20003f6e000 */
[----:B------:R-:W-:Y:S01]  /*09d0*/  FMUL R26, R26, R17 ;  /* 0x000000111a1a7220 */ /* 0x000fe20000400000 */
[----:B------:R-:W-:Y:S01]  /*09e0*/  FSETP.GEU.AND P4, PT, R5, RZ, PT ;  /* 0x000000ff0500720b */ /* 0x000fe20003f8e000 */
[----:B------:R-:W-:Y:S01]  /*09f0*/  FMUL R25, R25, R16 ;  /* 0x0000001019197220 */ /* 0x000fe20000400000 */
[----:B------:R-:W-:-:S02]  /*0a00*/  FSETP.GEU.AND P5, PT, R4, RZ, PT ;  /* 0x000000ff0400720b */ /* 0x000fc40003fae000 */
[----:B------:R-:W-:Y:S02]  /*0a10*/  SEL R7, R7, RZ, P2 ;  /* 0x000000ff07077207 */ /* 0x000fe40001000000 */
[----:B------:R-:W-:Y:S02]  /*0a20*/  SEL R6, R6, RZ, P3 ;  /* 0x000000ff06067207 */ /* 0x000fe40001800000 */
[----:B------:R-:W-:Y:S02]  /*0a30*/  SEL R5, R5, RZ, P4 ;  /* 0x000000ff05057207 */ /* 0x000fe40002000000 */
[----:B------:R-:W-:Y:S01]  /*0a40*/  SEL R4, R4, RZ, P5 ;  /* 0x000000ff04047207 */ /* 0x000fe20002800000 */
[----:B-1----:R-:W-:-:S05]  /*0a50*/  IMAD.WIDE R10, R0, 0x4, R10 ;  /* 0x00000004000a7825 */ /* 0x002fca00078e020a */
[----:B------:R1:W-:Y:S01]  /*0a60*/  @!P1 STG.E.128 desc[UR4][R10.64], R4 ;  /* 0x000000040a009986 */ /* 0x0003e2000c101d04 */
[----:B---3--:R-:W-:Y:S01]  /*0a70*/  FFMA R2, R2, R15, R23 ;  /* 0x0000000f02027223 */ /* 0x008fe20000000017 */
[----:B------:R-:W-:Y:S01]  /*0a80*/  FFMA R14, R29, R14, R22 ;  /* 0x0000000e1d0e7223 */ /* 0x000fe20000000016 */
[----:B------:R-:W-:Y:S01]  /*0a90*/  FFMA R13, R26, R13, R21 ;  /* 0x0000000d1a0d7223 */ /* 0x000fe20000000015 */
[----:B------:R-:W-:Y:S02]  /*0aa0*/  FFMA R12, R25, R12, R20 ;  /* 0x0000000c190c7223 */ /* 0x000fe40000000014 */
[----:B------:R-:W-:Y:S02]  /*0ab0*/  FSETP.GEU.AND P1, PT, R2, RZ, PT ;  /* 0x000000ff0200720b */ /* 0x000fe40003f2e000 */
[----:B------:R-:W-:Y:S02]  /*0ac0*/  FSETP.GEU.AND P2, PT, R14, RZ, PT ;  /* 0x000000ff0e00720b */ /* 0x000fe40003f4e000 */
[----:B------:R-:W-:-:S02]  /*0ad0*/  FSETP.GEU.AND P3, PT, R13, RZ, PT ;  /* 0x000000ff0d00720b */ /* 0x000fc40003f6e000 */
[----:B------:R-:W-:Y:S02]  /*0ae0*/  FSETP.GEU.AND P4, PT, R12, RZ, PT ;  /* 0x000000ff0c00720b */ /* 0x000fe40003f8e000 */
[----:B------:R-:W-:Y:S02]  /*0af0*/  SEL R15, R2, RZ, P1 ;  /* 0x000000ff020f7207 */ /* 0x000fe40000800000 */
[----:B------:R-:W-:Y:S02]  /*0b00*/  SEL R14, R14, RZ, P2 ;  /* 0x000000ff0e0e7207 */ /* 0x000fe40001000000 */
[----:B------:R-:W-:Y:S02]  /*0b10*/  SEL R13, R13, RZ, P3 ;  /* 0x000000ff0d0d7207 */ /* 0x000fe40001800000 */
[----:B------:R-:W-:Y:S01]  /*0b20*/  SEL R12, R12, RZ, P4 ;  /* 0x000000ff0c0c7207 */ /* 0x000fe20002000000 */
[----:B-1----:R-:W-:Y:S06]  /*0b30*/  @P0 EXIT ;  /* 0x000000000000094d */ /* 0x002fec0003800000 */
[----:B------:R-:W-:Y:S01]  /*0b40*/  STG.E.128 desc[UR4][R10.64+0x800], R12 ;  /* 0x0008000c0a007986 */ /* 0x000fe2000c101d04 */
[----:B------:R-:W-:Y:S05]  /*0b50*/  EXIT ;  /* 0x000000000000794d */ /* 0x000fea0003800000 */
.L_x_0:
[----:B------:R-:W-:-:S00]  /*0b60*/  BRA `(.L_x_0) ;  /* 0xfffffffc00fc7947 */ /* 0x000fc0000383ffff */
[----:B------:R-:W-:-:S00]  /*0b70*/  NOP ;  /* 0x0000000000007918 */ /* 0x000fc00000000000 */
        /* <DEDUP_REMOVED lines=8> */
.L_x_1:


//--------------------- .nv.global.init           --------------------------
	.section	.nv.global.init,"aw",@progbits
.nv.global.init:
	.type		_$_str,@object
	.size		_$_str,(_$_str_$_2 - _$_str)
_$_str:
        /*0000*/ 	.byte	0x5f, 0x5f, 0x43, 0x55, 0x44, 0x41, 0x5f, 0x46, 0x54, 0x5a, 0x00
	.type		_$_str_$_2,@object
	.size		_$_str_$_2,(.L_1 - _$_str_$_2)
_$_str_$_2:
        /*000b*/ 	.byte	0x5f, 0x5f, 0x43, 0x55, 0x44, 0x41, 0x5f, 0x50, 0x52, 0x45, 0x43, 0x5f, 0x53, 0x51, 0x52, 0x54
        /*001b*/ 	.byte	0x00
.L_1:


//--------------------- .nv.constant0.triton_poi_fused__native_batch_norm_legit_no_training_relu_37 --------------------------
	.section	.nv.constant0.triton_poi_fused__native_batch_norm_legit_no_training_relu_37,"a",@progbits
	.sectionflags	@""
	.align	4
.nv.constant0.triton_poi_fused__native_batch_norm_legit_no_training_relu_37:
	.zero		580
